	.headerflags	@"EF_CUDA_TEXMODE_UNIFIED EF_CUDA_64BIT_ADDRESS EF_CUDA_ACCELERATORS EF_CUDA_SM90 EF_CUDA_VIRTUAL_SM(EF_CUDA_SM90)"
	.elftype	@"ET_EXEC"


//--------------------- .nv.info                  --------------------------
	.section	.nv.info,"",@"SHT_CUDA_INFO"
	.align	4


	//----- nvinfo : EIATTR_REGCOUNT
	.align		4
        /*0000*/ 	.byte	0x04, 0x2f
        /*0002*/ 	.short	(.L_2 - .L_1)
	.align		4
.L_1:
        /*0004*/ 	.word	index@(triton_red_fused__to_copy_add_mean_mul_pow_rsqrt_6)
        /*0008*/ 	.word	0x00000020


	//----- nvinfo : EIATTR_MIN_STACK_SIZE
	.align		4
.L_2:
        /*000c*/ 	.byte	0x04, 0x12
        /*000e*/ 	.short	(.L_4 - .L_3)
	.align		4
.L_3:
        /*0010*/ 	.word	index@(triton_red_fused__to_copy_add_mean_mul_pow_rsqrt_6)
        /*0014*/ 	.word	0x00000000


	//----- nvinfo : EIATTR_FRAME_SIZE
	.align		4
.L_4:
        /*0018*/ 	.byte	0x04, 0x11
        /*001a*/ 	.short	(.L_6 - .L_5)
	.align		4
.L_5:
        /*001c*/ 	.word	index@(triton_red_fused__to_copy_add_mean_mul_pow_rsqrt_6)
        /*0020*/ 	.word	0x00000000


	//----- nvinfo : EIATTR_MIN_STACK_SIZE
	.align		4
.L_6:
        /*0024*/ 	.byte	0x04, 0x12
        /*0026*/ 	.short	(.L_8 - .L_7)
	.align		4
.L_7:
        /*0028*/ 	.word	index@(triton_red_fused__to_copy_add_mean_mul_pow_rsqrt_6)
        /*002c*/ 	.word	0x00000000
.L_8:


//--------------------- .nv.info.triton_red_fused__to_copy_add_mean_mul_pow_rsqrt_6 --------------------------
	.section	.nv.info.triton_red_fused__to_copy_add_mean_mul_pow_rsqrt_6,"",@"SHT_CUDA_INFO"
	.sectionflags	@""
	.align	4


	//----- nvinfo : EIATTR_CUDA_API_VERSION
	.align		4
        /*0000*/ 	.byte	0x04, 0x37
        /*0002*/ 	.short	(.L_10 - .L_9)
.L_9:
        /*0004*/ 	.word	0x0000007c


	//----- nvinfo : EIATTR_KPARAM_INFO
	.align		4
.L_10:
        /*0008*/ 	.byte	0x04, 0x17
        /*000a*/ 	.short	(.L_12 - .L_11)
.L_11:
        /*000c*/ 	.word	0x00000000
        /*0010*/ 	.short	0x0007
        /*0012*/ 	.short	0x0030
        /*0014*/ 	.byte	0x00, 0xf4, 0x21, 0x00


	//----- nvinfo : EIATTR_KPARAM_INFO
	.align		4
.L_12:
        /*0018*/ 	.byte	0x04, 0x17
        /*001a*/ 	.short	(.L_14 - .L_13)
.L_13:
        /*001c*/ 	.word	0x00000000
        /*0020*/ 	.short	0x0006
        /*0022*/ 	.short	0x002c
        /*0024*/ 	.byte	0x00, 0xf0, 0x11, 0x00


	//----- nvinfo : EIATTR_KPARAM_INFO
	.align		4
.L_14:
        /*0028*/ 	.byte	0x04, 0x17
        /*002a*/ 	.short	(.L_16 - .L_15)
.L_15:
        /*002c*/ 	.word	0x00000000
        /*0030*/ 	.short	0x0005
        /*0032*/ 	.short	0x0028
        /*0034*/ 	.byte	0x00, 0xf0, 0x11, 0x00


	//----- nvinfo : EIATTR_KPARAM_INFO
	.align		4
.L_16:
        /*0038*/ 	.byte	0x04, 0x17
        /*003a*/ 	.short	(.L_18 - .L_17)
.L_17:
        /*003c*/ 	.word	0x00000000
        /*0040*/ 	.short	0x0004
        /*0042*/ 	.short	0x0020
        /*0044*/ 	.byte	0x00, 0xf4, 0x21, 0x00


	//----- nvinfo : EIATTR_KPARAM_INFO
	.align		4
.L_18:
        /*0048*/ 	.byte	0x04, 0x17
        /*004a*/ 	.short	(.L_20 - .L_19)
.L_19:
        /*004c*/ 	.word	0x00000000
        /*0050*/ 	.short	0x0003
        /*0052*/ 	.short	0x0018
        /*0054*/ 	.byte	0x00, 0xf4, 0x21, 0x00


	//----- nvinfo : EIATTR_KPARAM_INFO
	.align		4
.L_20:
        /*0058*/ 	.byte	0x04, 0x17
        /*005a*/ 	.short	(.L_22 - .L_21)
.L_21:
        /*005c*/ 	.word	0x00000000
        /*0060*/ 	.short	0x0002
        /*0062*/ 	.short	0x0010
        /*0064*/ 	.byte	0x00, 0xf4, 0x21, 0x00


	//----- nvinfo : EIATTR_KPARAM_INFO
	.align		4
.L_22:
        /*0068*/ 	.byte	0x04, 0x17
        /*006a*/ 	.short	(.L_24 - .L_23)
.L_23:
        /*006c*/ 	.word	0x00000000
        /*0070*/ 	.short	0x0001
        /*0072*/ 	.short	0x0008
        /*0074*/ 	.byte	0x00, 0xf4, 0x21, 0x00


	//----- nvinfo : EIATTR_KPARAM_INFO
	.align		4
.L_24:
        /*0078*/ 	.byte	0x04, 0x17
        /*007a*/ 	.short	(.L_26 - .L_25)
.L_25:
        /*007c*/ 	.word	0x00000000
        /*0080*/ 	.short	0x0000
        /*0082*/ 	.short	0x0000
        /*0084*/ 	.byte	0x00, 0xf4, 0x21, 0x00


	//----- nvinfo : EIATTR_SPARSE_MMA_MASK
	.align		4
.L_26:
        /*0088*/ 	.byte	0x03, 0x50
        /*008a*/ 	.short	0x0000


	//----- nvinfo : EIATTR_MAXREG_COUNT
	.align		4
        /*008c*/ 	.byte	0x03, 0x1b
        /*008e*/ 	.short	0x00ff


	//----- nvinfo : EIATTR_COOP_GROUP_MASK_REGIDS
	.align		4
        /*0090*/ 	.byte	0x04, 0x29
        /*0092*/ 	.short	(.L_28 - .L_27)


	//   ....[0]....
.L_27:
        /*0094*/ 	.word	0xffffffff


	//   ....[1]....
        /*0098*/ 	.word	0xffffffff


	//----- nvinfo : EIATTR_COOP_GROUP_INSTR_OFFSETS
	.align		4
.L_28:
        /*009c*/ 	.byte	0x04, 0x28
        /*009e*/ 	.short	(.L_30 - .L_29)


	//   ....[0]....
.L_29:
        /*00a0*/ 	.word	0x00000ff0


	//   ....[1]....
        /*00a4*/ 	.word	0x00001090


	//----- nvinfo : EIATTR_EXIT_INSTR_OFFSETS
	.align		4
.L_30:
        /*00a8*/ 	.byte	0x04, 0x1c
        /*00aa*/ 	.short	(.L_32 - .L_31)


	//   ....[0]....
.L_31:
        /*00ac*/ 	.word	0x000013b0


	//----- nvinfo : EIATTR_REQNTID
	.align		4
.L_32:
        /*00b0*/ 	.byte	0x04, 0x10
        /*00b2*/ 	.short	(.L_34 - .L_33)
.L_33:
        /*00b4*/ 	.word	0x00000100
        /*00b8*/ 	.word	0x00000001
        /*00bc*/ 	.word	0x00000001


	//----- nvinfo : EIATTR_CRS_STACK_SIZE
	.align		4
.L_34:
        /*00c0*/ 	.byte	0x04, 0x1e
        /*00c2*/ 	.short	(.L_36 - .L_35)
.L_35:
        /*00c4*/ 	.word	0x00000000


	//----- nvinfo : EIATTR_CBANK_PARAM_SIZE
	.align		4
.L_36:
        /*00c8*/ 	.byte	0x03, 0x19
        /*00ca*/ 	.short	0x0038


	//----- nvinfo : EIATTR_PARAM_CBANK
	.align		4
        /*00cc*/ 	.byte	0x04, 0x0a
        /*00ce*/ 	.short	(.L_38 - .L_37)
	.align		4
.L_37:
        /*00d0*/ 	.word	index@(.nv.constant0.triton_red_fused__to_copy_add_mean_mul_pow_rsqrt_6)
        /*00d4*/ 	.short	0x0210
        /*00d6*/ 	.short	0x0038


	//----- nvinfo : EIATTR_SW_WAR
	.align		4
.L_38:
        /*00d8*/ 	.byte	0x04, 0x36
        /*00da*/ 	.short	(.L_40 - .L_39)
.L_39:
        /*00dc*/ 	.word	0x00000008
.L_40:


//--------------------- .nv.callgraph             --------------------------
	.section	.nv.callgraph,"",@"SHT_CUDA_CALLGRAPH"
	.align	4
	.sectionentsize	8
	.align		4
        /*0000*/ 	.word	0x00000000
	.align		4
        /*0004*/ 	.word	0xffffffff
	.align		4
        /*0008*/ 	.word	0x00000000
	.align		4
        /*000c*/ 	.word	0xfffffffe
	.align		4
        /*0010*/ 	.word	0x00000000
	.align		4
        /*0014*/ 	.word	0xfffffffd
	.align		4
        /*0018*/ 	.word	0x00000000
	.align		4
        /*001c*/ 	.word	0xfffffffc


//--------------------- .nv.constant4             --------------------------
	.section	.nv.constant4,"a",@progbits
	.align	8
	.align		8
.nv.constant4:
        /*0000*/ 	.dword	_$_str


//--------------------- .text.triton_red_fused__to_copy_add_mean_mul_pow_rsqrt_6 --------------------------
	.section	.text.triton_red_fused__to_copy_add_mean_mul_pow_rsqrt_6,"ax",@progbits
	.sectionflags	@"SHF_BARRIERS=1"
	.align	128
        .global         triton_red_fused__to_copy_add_mean_mul_pow_rsqrt_6
        .type           triton_red_fused__to_copy_add_mean_mul_pow_rsqrt_6,@function
        .size           triton_red_fused__to_copy_add_mean_mul_pow_rsqrt_6,(.L_x_4 - triton_red_fused__to_copy_add_mean_mul_pow_rsqrt_6)
        .other          triton_red_fused__to_copy_add_mean_mul_pow_rsqrt_6,@"STO_CUDA_ENTRY STV_DEFAULT"
triton_red_fused__to_copy_add_mean_mul_pow_rsqrt_6:
.text.triton_red_fused__to_copy_add_mean_mul_pow_rsqrt_6:
[----:B------:R-:W0:Y:S02]  /*0000*/  LDC R1, c[0x0][0x28] ;  /* 0x00000a00ff017b82 */ /* 0x000e240000000800 */
[----:B------:R-:W1:Y:S01]  /*0010*/  S2R R0, SR_TID.X ;  /* 0x0000000000007919 */ /* 0x000e620000002100 */
[----:B------:R-:W-:Y:S01]  /*0020*/  ULDC UR8, c[0x0][0x238] ;  /* 0x00008e0000087ab9 */ /* 0x000fe20000000800 */
[----:B------:R-:W-:Y:S01]  /*0030*/  ULDC.64 UR6, c[0x0][0x208] ;  /* 0x0000820000067ab9 */ /* 0x000fe20000000a00 */
[----:B------:R-:W2:Y:S01]  /*0040*/  S2R R3, SR_CTAID.X ;  /* 0x0000000000037919 */ /* 0x000ea20000002500 */
[----:B-1----:R-:W-:Y:S02]  /*0050*/  SHF.R.U32.HI R2, RZ, 0x2, R0 ;  /* 0x00000002ff027819 */ /* 0x002fe40000011600 */
[----:B------:R-:W-:Y:S02]  /*0060*/  LOP3.LUT R5, R0, 0x3, RZ, 0xc0, !PT ;  /* 0x0000000300057812 */ /* 0x000fe400078ec0ff */
[----:B--2---:R-:W-:Y:S02]  /*0070*/  SHF.L.U32 R3, R3, 0x4, RZ ;  /* 0x0000000403037819 */ /* 0x004fe400000006ff */
[----:B------:R-:W-:-:S04]  /*0080*/  SGXT.U32 R2, R2, 0x4 ;  /* 0x000000040202781a */ /* 0x000fc80000000000 */
[----:B------:R-:W-:-:S04]  /*0090*/  LOP3.LUT R4, R2, R3, RZ, 0xfc, !PT ;  /* 0x0000000302047212 */ /* 0x000fc800078efcff */
[C---:B------:R-:W-:Y:S02]  /*00a0*/  ISETP.GE.AND P1, PT, R4.reuse, UR8, PT ;  /* 0x0000000804007c0c */ /* 0x040fe4000bf26270 */
[----:B------:R-:W-:-:S11]  /*00b0*/  LEA R6, R4, R5, 0xc ;  /* 0x0000000504067211 */ /* 0x000fd600078e60ff */
[----:B------:R-:W-:Y:S01]  /*00c0*/  @P1 MOV R22, RZ ;  /* 0x000000ff00161202 */ /* 0x000fe20000000f00 */
[----:B------:R-:W-:Y:S06]  /*00d0*/  @P1 BRA `(.L_x_0) ;  /* 0x0000000c00c01947 */ /* 0x000fec0003800000 */
[----:B------:R-:W1:Y:S01]  /*00e0*/  LDC.64 R14, c[0x0][0x220] ;  /* 0x00008800ff0e7b82 */ /* 0x000e620000000a00 */
[----:B------:R-:W-:Y:S02]  /*00f0*/  IADD3 R19, R6, 0x4, RZ ;  /* 0x0000000406137810 */ /* 0x000fe40007ffe0ff */
[----:B------:R-:W-:-:S05]  /*0100*/  IADD3 R9, R6, 0x8, RZ ;  /* 0x0000000806097810 */ /* 0x000fca0007ffe0ff */
[----:B------:R-:W2:Y:S01]  /*0110*/  LDC.64 R12, c[0x0][0x218] ;  /* 0x00008600ff0c7b82 */ /* 0x000ea20000000a00 */
[----:B------:R-:W-:Y:S01]  /*0120*/  IADD3 R17, R6, 0xc, RZ ;  /* 0x0000000c06117810 */ /* 0x000fe20007ffe0ff */
[----:B-1----:R-:W-:-:S06]  /*0130*/  IMAD.WIDE R20, R6, 0x2, R14 ;  /* 0x0000000206147825 */ /* 0x002fcc00078e020e */
[----:B------:R-:W3:Y:S01]  /*0140*/  LDG.E.EL.U16 R20, desc[UR6][R20.64] ;  /* 0x0000000614147981 */ /* 0x000ee2000c2e1500 */
[----:B--2---:R-:W-:-:S04]  /*0150*/  IMAD.WIDE R26, R6, 0x2, R12 ;  /* 0x00000002061a7825 */ /* 0x004fc800078e020c */
[C---:B------:R-:W-:Y:S01]  /*0160*/  IMAD.WIDE R22, R19.reuse, 0x2, R12 ;  /* 0x0000000213167825 */ /* 0x040fe200078e020c */
[----:B------:R-:W2:Y:S03]  /*0170*/  LDG.E.EL.U16 R7, desc[UR6][R26.64] ;  /* 0x000000061a077981 */ /* 0x000ea6000c2e1500 */
[----:B------:R-:W-:Y:S02]  /*0180*/  IMAD.WIDE R18, R19, 0x2, R14 ;  /* 0x0000000213127825 */ /* 0x000fe400078e020e */
[----:B------:R-:W4:Y:S02]  /*0190*/  LDG.E.EL.U16 R22, desc[UR6][R22.64] ;  /* 0x0000000616167981 */ /* 0x000f24000c2e1500 */
[C---:B------:R-:W-:Y:S02]  /*01a0*/  IMAD.WIDE R24, R9.reuse, 0x2, R12 ;  /* 0x0000000209187825 */ /* 0x040fe400078e020c */
[----:B------:R-:W5:Y:S02]  /*01b0*/  LDG.E.EL.U16 R18, desc[UR6][R18.64] ;  /* 0x0000000612127981 */ /* 0x000f64000c2e1500 */
[----:B------:R-:W-:-:S02]  /*01c0*/  IMAD.WIDE R8, R9, 0x2, R14 ;  /* 0x0000000209087825 */ /* 0x000fc400078e020e */
[----:B------:R-:W5:Y:S02]  /*01d0*/  LDG.E.EL.U16 R24, desc[UR6][R24.64] ;  /* 0x0000000618187981 */ /* 0x000f64000c2e1500 */
[C---:B------:R-:W-:Y:S02]  /*01e0*/  IMAD.WIDE R10, R17.reuse, 0x2, R12 ;  /* 0x00000002110a7825 */ /* 0x040fe400078e020c */
[----:B------:R-:W5:Y:S02]  /*01f0*/  LDG.E.EL.U16 R8, desc[UR6][R8.64] ;  /* 0x0000000608087981 */ /* 0x000f64000c2e1500 */
[----:B------:R-:W-:Y:S02]  /*0200*/  IMAD.WIDE R16, R17, 0x2, R14 ;  /* 0x0000000211107825 */ /* 0x000fe400078e020e */
[----:B------:R-:W5:Y:S04]  /*0210*/  LDG.E.EL.U16 R10, desc[UR6][R10.64] ;  /* 0x000000060a0a7981 */ /* 0x000f68000c2e1500 */
[----:B------:R-:W5:Y:S01]  /*0220*/  LDG.E.EL.U16 R16, desc[UR6][R16.64] ;  /* 0x0000000610107981 */ /* 0x000f62000c2e1500 */
[----:B---3--:R-:W-:-:S02]  /*0230*/  HADD2.F32 R20, -RZ, R20.H0_H0 ;  /* 0x20000014ff147230 */ /* 0x008fc40000004100 */
[----:B--2---:R-:W-:Y:S02]  /*0240*/  HADD2.F32 R7, -RZ, R7.H0_H0 ;  /* 0x20000007ff077230 */ /* 0x004fe40000004100 */
[----:B----4-:R-:W-:-:S03]  /*0250*/  HADD2.F32 R22, -RZ, R22.H0_H0 ;  /* 0x20000016ff167230 */ /* 0x010fc60000004100 */
[----:B------:R-:W-:Y:S01]  /*0260*/  FADD R7, R7, R20 ;  /* 0x0000001407077221 */ /* 0x000fe20000000000 */
[----:B-----5:R-:W-:-:S03]  /*0270*/  HADD2.F32 R19, -RZ, R18.H0_H0 ;  /* 0x20000012ff137230 */ /* 0x020fc60000004100 */
[----:B------:R-:W-:Y:S01]  /*0280*/  FFMA R7, R7, R7, RZ ;  /* 0x0000000707077223 */ /* 0x000fe200000000ff */
[----:B------:R-:W-:Y:S02]  /*0290*/  HADD2.F32 R24, -RZ, R24.H0_H0 ;  /* 0x20000018ff187230 */ /* 0x000fe40000004100 */
[----:B------:R-:W-:Y:S01]  /*02a0*/  FADD R22, R22, R19 ;  /* 0x0000001316167221 */ /* 0x000fe20000000000 */
[----:B------:R-:W-:-:S03]  /*02b0*/  HADD2.F32 R19, -RZ, R8.H0_H0 ;  /* 0x20000008ff137230 */ /* 0x000fc60000004100 */
[----:B------:R-:W-:Y:S01]  /*02c0*/  FFMA R7, R22, R22, R7 ;  /* 0x0000001616077223 */ /* 0x000fe20000000007 */
[----:B------:R-:W-:Y:S02]  /*02d0*/  HADD2.F32 R10, -RZ, R10.H0_H0 ;  /* 0x2000000aff0a7230 */ /* 0x000fe40000004100 */
[----:B------:R-:W-:Y:S01]  /*02e0*/  FADD R24, R24, R19 ;  /* 0x0000001318187221 */ /* 0x000fe20000000000 */
[----:B------:R-:W-:-:S03]  /*02f0*/  HADD2.F32 R9, -RZ, R16.H0_H0 ;  /* 0x20000010ff097230 */ /* 0x000fc60000004100 */
[----:B------:R-:W-:Y:S02]  /*0300*/  FFMA R7, R24, R24, R7 ;  /* 0x0000001818077223 */ /* 0x000fe40000000007 */
[----:B------:R-:W-:Y:S01]  /*0310*/  FADD R10, R10, R9 ;  /* 0x000000090a0a7221 */ /* 0x000fe20000000000 */
[----:B------:R-:W-:-:S03]  /*0320*/  HFMA2.MMA R9, -RZ, RZ, 0, 7.152557373046875e-07 ;  /* 0x0000000cff097435 */ /* 0x000fc600000001ff */
[----:B------:R-:W-:-:S08]  /*0330*/  FFMA R22, R10, R10, R7 ;  /* 0x0000000a0a167223 */ /* 0x000fd00000000007 */
.L_x_1:
[----:B------:R-:W-:-:S04]  /*0340*/  IADD3 R7, R9, 0x4, RZ ;  /* 0x0000000409077810 */ /* 0x000fc80007ffe0ff */
[----:B------:R-:W-:-:S05]  /*0350*/  LOP3.LUT R7, R6, R7, RZ, 0xfc, !PT ;  /* 0x0000000706077212 */ /* 0x000fca00078efcff */
[----:B------:R-:W-:-:S04]  /*0360*/  IMAD.WIDE R10, R7, 0x2, R12 ;  /* 0x00000002070a7825 */ /* 0x000fc800078e020c */
[----:B------:R-:W-:Y:S01]  /*0370*/  IMAD.WIDE R24, R7, 0x2, R14 ;  /* 0x0000000207187825 */ /* 0x000fe200078e020e */
[----:B------:R-:W2:Y:S01]  /*0380*/  LDG.E.EL.U16 R17, desc[UR6][R10.64] ;  /* 0x000000060a117981 */ /* 0x000ea2000c2e1500 */
[----:B------:R-:W-:-:S03]  /*0390*/  IADD3 R7, R9, 0x8, RZ ;  /* 0x0000000809077810 */ /* 0x000fc60007ffe0ff */
[----:B------:R-:W3:Y:S01]  /*03a0*/  LDG.E.EL.U16 R16, desc[UR6][R24.64] ;  /* 0x0000000618107981 */ /* 0x000ee2000c2e1500 */
[----:B------:R-:W-:-:S05]  /*03b0*/  LOP3.LUT R7, R6, R7, RZ, 0xfc, !PT ;  /* 0x0000000706077212 */ /* 0x000fca00078efcff */
[----:B------:R-:W-:-:S04]  /*03c0*/  IMAD.WIDE R28, R7, 0x2, R12 ;  /* 0x00000002071c7825 */ /* 0x000fc800078e020c */
[----:B------:R-:W-:Y:S02]  /*03d0*/  IMAD.WIDE R20, R7, 0x2, R14 ;  /* 0x0000000207147825 */ /* 0x000fe400078e020e */
[----:B------:R-:W4:Y:S04]  /*03e0*/  LDG.E.EL.U16 R28, desc[UR6][R28.64] ;  /* 0x000000061c1c7981 */ /* 0x000f28000c2e1500 */
[----:B------:R1:W5:Y:S01]  /*03f0*/  LDG.E.EL.U16 R23, desc[UR6][R20.64] ;  /* 0x0000000614177981 */ /* 0x000362000c2e1500 */
[----:B------:R-:W-:Y:S02]  /*0400*/  IADD3 R7, R9, 0xc, RZ ;  /* 0x0000000c09077810 */ /* 0x000fe40007ffe0ff */
[----:B------:R-:W-:Y:S02]  /*0410*/  IADD3 R27, R9, 0x10, RZ ;  /* 0x00000010091b7810 */ /* 0x000fe40007ffe0ff */
[----:B------:R-:W-:-:S05]  /*0420*/  LOP3.LUT R7, R6, R7, RZ, 0xfc, !PT ;  /* 0x0000000706077212 */ /* 0x000fca00078efcff */
[----:B------:R-:W-:Y:S01]  /*0430*/  IMAD.WIDE R18, R7, 0x2, R12 ;  /* 0x0000000207127825 */ /* 0x000fe200078e020c */
[----:B01----:R-:W-:-:S03]  /*0440*/  IADD3 R21, R9, 0x14, RZ ;  /* 0x0000001409157810 */ /* 0x003fc60007ffe0ff */
[----:B------:R-:W-:Y:S01]  /*0450*/  IMAD.WIDE R10, R7, 0x2, R14 ;  /* 0x00000002070a7825 */ /* 0x000fe200078e020e */
[C---:B------:R-:W-:Y:S01]  /*0460*/  LOP3.LUT R7, R6.reuse, R27, RZ, 0xfc, !PT ;  /* 0x0000001b06077212 */ /* 0x040fe200078efcff */
[----:B------:R0:W5:Y:S01]  /*0470*/  LDG.E.EL.U16 R8, desc[UR6][R18.64] ;  /* 0x0000000612087981 */ /* 0x000162000c2e1500 */
[----:B------:R-:W-:-:S03]  /*0480*/  LOP3.LUT R21, R6, R21, RZ, 0xfc, !PT ;  /* 0x0000001506157212 */ /* 0x000fc600078efcff */
[----:B------:R-:W5:Y:S01]  /*0490*/  LDG.E.EL.U16 R10, desc[UR6][R10.64] ;  /* 0x000000060a0a7981 */ /* 0x000f62000c2e1500 */
[----:B------:R-:W-:-:S04]  /*04a0*/  IMAD.WIDE R26, R7, 0x2, R12 ;  /* 0x00000002071a7825 */ /* 0x000fc800078e020c */
[----:B0-----:R-:W-:Y:S01]  /*04b0*/  IMAD.WIDE R18, R7, 0x2, R14 ;  /* 0x0000000207127825 */ /* 0x001fe200078e020e */
[----:B------:R-:W-:Y:S01]  /*04c0*/  IADD3 R29, R9, 0x18, RZ ;  /* 0x00000018091d7810 */ /* 0x000fe20007ffe0ff */
[----:B------:R-:W5:Y:S02]  /*04d0*/  LDG.E.EL.U16 R7, desc[UR6][R26.64] ;  /* 0x000000061a077981 */ /* 0x000f64000c2e1500 */
[C---:B------:R-:W-:Y:S02]  /*04e0*/  IMAD.WIDE R24, R21.reuse, 0x2, R12 ;  /* 0x0000000215187825 */ /* 0x040fe400078e020c */
[----:B------:R0:W5:Y:S02]  /*04f0*/  LDG.E.EL.U16 R11, desc[UR6][R18.64] ;  /* 0x00000006120b7981 */ /* 0x000164000c2e1500 */
[----:B------:R-:W-:Y:S02]  /*0500*/  IMAD.WIDE R20, R21, 0x2, R14 ;  /* 0x0000000215147825 */ /* 0x000fe400078e020e */
[----:B------:R-:W5:Y:S01]  /*0510*/  LDG.E.EL.U16 R24, desc[UR6][R24.64] ;  /* 0x0000000618187981 */ /* 0x000f62000c2e1500 */
[----:B0-----:R-:W-:-:S03]  /*0520*/  LOP3.LUT R19, R6, R29, RZ, 0xfc, !PT ;  /* 0x0000001d06137212 */ /* 0x001fc600078efcff */
[----:B------:R0:W5:Y:S02]  /*0530*/  LDG.E.EL.U16 R25, desc[UR6][R20.64] ;  /* 0x0000000614197981 */ /* 0x000164000c2e1500 */
[----:B0-----:R-:W-:-:S04]  /*0540*/  IADD3 R21, R9, 0x1c, RZ ;  /* 0x0000001c09157810 */ /* 0x001fc80007ffe0ff */
[----:B------:R-:W-:Y:S01]  /*0550*/  LOP3.LUT R21, R6, R21, RZ, 0xfc, !PT ;  /* 0x0000001506157212 */ /* 0x000fe200078efcff */
[----:B--2---:R-:W-:Y:S02]  /*0560*/  HADD2.F32 R29, -RZ, R17.H0_H0 ;  /* 0x20000011ff1d7230 */ /* 0x004fe40000004100 */
[----:B---3--:R-:W-:Y:S02]  /*0570*/  HADD2.F32 R20, -RZ, R16.H0_H0 ;  /* 0x20000010ff147230 */ /* 0x008fe40000004100 */
[----:B------:R-:W-:-:S04]  /*0580*/  IMAD.WIDE R16, R19, 0x2, R12 ;  /* 0x0000000213107825 */ /* 0x000fc800078e020c */
[----:B------:R-:W-:Y:S01]  /*0590*/  IMAD.WIDE R18, R19, 0x2, R14 ;  /* 0x0000000213127825 */ /* 0x000fe200078e020e */
[----:B------:R0:W2:Y:S04]  /*05a0*/  LDG.E.EL.U16 R26, desc[UR6][R16.64] ;  /* 0x00000006101a7981 */ /* 0x0000a8000c2e1500 */
[----:B------:R1:W3:Y:S01]  /*05b0*/  LDG.E.EL.U16 R27, desc[UR6][R18.64] ;  /* 0x00000006121b7981 */ /* 0x0002e2000c2e1500 */
[----:B----4-:R-:W-:Y:S02]  /*05c0*/  HADD2.F32 R28, -RZ, R28.H0_H0 ;  /* 0x2000001cff1c7230 */ /* 0x010fe40000004100 */
[----:B------:R-:W-:Y:S01]  /*05d0*/  FADD R29, R29, R20 ;  /* 0x000000141d1d7221 */ /* 0x000fe20000000000 */
[----:B0-----:R-:W-:-:S04]  /*05e0*/  IMAD.WIDE R16, R21, 0x2, R12 ;  /* 0x0000000215107825 */ /* 0x001fc800078e020c */
[----:B-1----:R-:W-:Y:S01]  /*05f0*/  IMAD.WIDE R18, R21, 0x2, R14 ;  /* 0x0000000215127825 */ /* 0x002fe200078e020e */
[----:B------:R-:W-:Y:S01]  /*0600*/  IADD3 R20, R9, 0x20, RZ ;  /* 0x0000002009147810 */ /* 0x000fe20007ffe0ff */
[----:B------:R0:W4:Y:S02]  /*0610*/  LDG.E.EL.U16 R16, desc[UR6][R16.64] ;  /* 0x0000000610107981 */ /* 0x000124000c2e1500 */
[----:B-----5:R-:W-:Y:S02]  /*0620*/  HADD2.F32 R23, -RZ, R23.H0_H0 ;  /* 0x20000017ff177230 */ /* 0x020fe40000004100 */
[----:B------:R-:W5:Y:S03]  /*0630*/  LDG.E.EL.U16 R18, desc[UR6][R18.64] ;  /* 0x0000000612127981 */ /* 0x000f66000c2e1500 */
[----:B------:R-:W-:Y:S01]  /*0640*/  FADD R28, R28, R23 ;  /* 0x000000171c1c7221 */ /* 0x000fe20000000000 */
[----:B------:R-:W-:Y:S01]  /*0650*/  LOP3.LUT R23, R6, R20, RZ, 0xfc, !PT ;  /* 0x0000001406177212 */ /* 0x000fe200078efcff */
[----:B------:R-:W-:-:S04]  /*0660*/  FFMA R29, R29, R29, R22 ;  /* 0x0000001d1d1d7223 */ /* 0x000fc80000000016 */
[----:B------:R-:W-:-:S04]  /*0670*/  IMAD.WIDE R20, R23, 0x2, R12 ;  /* 0x0000000217147825 */ /* 0x000fc800078e020c */
[----:B------:R-:W-:Y:S02]  /*0680*/  IMAD.WIDE R22, R23, 0x2, R14 ;  /* 0x0000000217167825 */ /* 0x000fe400078e020e */
[----:B------:R1:W5:Y:S04]  /*0690*/  LDG.E.EL.U16 R20, desc[UR6][R20.64] ;  /* 0x0000000614147981 */ /* 0x000368000c2e1500 */
[----:B------:R-:W5:Y:S01]  /*06a0*/  LDG.E.EL.U16 R22, desc[UR6][R22.64] ;  /* 0x0000000616167981 */ /* 0x000f62000c2e1500 */
[----:B0-----:R-:W-:Y:S01]  /*06b0*/  FFMA R17, R28, R28, R29 ;  /* 0x0000001c1c117223 */ /* 0x001fe2000000001d */
[----:B------:R-:W-:Y:S02]  /*06c0*/  HADD2.F32 R8, -RZ, R8.H0_H0 ;  /* 0x20000008ff087230 */ /* 0x000fe40000004100 */
[----:B------:R-:W-:Y:S01]  /*06d0*/  HADD2.F32 R29, -RZ, R10.H0_H0 ;  /* 0x2000000aff1d7230 */ /* 0x000fe20000004100 */
[----:B------:R-:W-:Y:S01]  /*06e0*/  IADD3 R28, R9, 0x24, RZ ;  /* 0x00000024091c7810 */ /* 0x000fe20007ffe0ff */
[----:B------:R-:W-:-:S02]  /*06f0*/  HADD2.F32 R7, -RZ, R7.H0_H0 ;  /* 0x20000007ff077230 */ /* 0x000fc40000004100 */
[----:B------:R-:W-:Y:S02]  /*0700*/  HADD2.F32 R11, -RZ, R11.H0_H0 ;  /* 0x2000000bff0b7230 */ /* 0x000fe40000004100 */
[----:B------:R-:W-:Y:S01]  /*0710*/  FADD R8, R8, R29 ;  /* 0x0000001d08087221 */ /* 0x000fe20000000000 */
[----:B------:R-:W-:-:S03]  /*0720*/  LOP3.LUT R10, R6, R28, RZ, 0xfc, !PT ;  /* 0x0000001c060a7212 */ /* 0x000fc600078efcff */
[----:B------:R-:W-:Y:S01]  /*0730*/  FFMA R17, R8, R8, R17 ;  /* 0x0000000808117223 */ /* 0x000fe20000000011 */
[----:B------:R-:W-:Y:S01]  /*0740*/  FADD R8, R7, R11 ;  /* 0x0000000b07087221 */ /* 0x000fe20000000000 */
[----:B------:R-:W-:Y:S01]  /*0750*/  IADD3 R7, R9, 0x28, RZ ;  /* 0x0000002809077810 */ /* 0x000fe20007ffe0ff */
[----:B------:R-:W-:-:S04]  /*0760*/  IMAD.WIDE R28, R10, 0x2, R12 ;  /* 0x000000020a1c7825 */ /* 0x000fc800078e020c */
[----:B-1----:R-:W-:Y:S02]  /*0770*/  HADD2.F32 R21, -RZ, R24.H0_H0 ;  /* 0x20000018ff157230 */ /* 0x002fe40000004100 */
[----:B------:R-:W-:-:S04]  /*0780*/  IMAD.WIDE R10, R10, 0x2, R14 ;  /* 0x000000020a0a7825 */ /* 0x000fc800078e020e */
[----:B------:R-:W-:Y:S01]  /*0790*/  FFMA R19, R8, R8, R17 ;  /* 0x0000000808137223 */ /* 0x000fe20000000011 */
[----:B------:R-:W5:Y:S01]  /*07a0*/  LDG.E.EL.U16 R28, desc[UR6][R28.64] ;  /* 0x000000061c1c7981 */ /* 0x000f62000c2e1500 */
[----:B------:R-:W-:Y:S01]  /*07b0*/  HADD2.F32 R24, -RZ, R25.H0_H0 ;  /* 0x20000019ff187230 */ /* 0x000fe20000004100 */
[C---:B------:R-:W-:Y:S02]  /*07c0*/  LOP3.LUT R25, R6.reuse, R7, RZ, 0xfc, !PT ;  /* 0x0000000706197212 */ /* 0x040fe400078efcff */
[----:B------:R-:W-:Y:S01]  /*07d0*/  IADD3 R17, R9, 0x2c, RZ ;  /* 0x0000002c09117810 */ /* 0x000fe20007ffe0ff */
[----:B------:R0:W5:Y:S01]  /*07e0*/  LDG.E.EL.U16 R7, desc[UR6][R10.64] ;  /* 0x000000060a077981 */ /* 0x000162000c2e1500 */
[----:B------:R-:W-:Y:S02]  /*07f0*/  FADD R21, R21, R24 ;  /* 0x0000001815157221 */ /* 0x000fe40000000000 */
[----:B------:R-:W-:Y:S01]  /*0800*/  LOP3.LUT R17, R6, R17, RZ, 0xfc, !PT ;  /* 0x0000001106117212 */ /* 0x000fe200078efcff */
[----:B0-----:R-:W-:-:S04]  /*0810*/  IMAD.WIDE R10, R25, 0x2, R12 ;  /* 0x00000002190a7825 */ /* 0x001fc800078e020c */
[----:B------:R-:W-:Y:S01]  /*0820*/  IMAD.WIDE R24, R25, 0x2, R14 ;  /* 0x0000000219187825 */ /* 0x000fe200078e020e */
[----:B------:R0:W5:Y:S03]  /*0830*/  LDG.E.EL.U16 R8, desc[UR6][R10.64] ;  /* 0x000000060a087981 */ /* 0x000166000c2e1500 */
[----:B------:R-:W-:Y:S02]  /*0840*/  FFMA R19, R21, R21, R19 ;  /* 0x0000001515137223 */ /* 0x000fe40000000013 */
[----:B------:R-:W5:Y:S01]  /*0850*/  LDG.E.EL.U16 R24, desc[UR6][R24.64] ;  /* 0x0000000618187981 */ /* 0x000f62000c2e1500 */
[----:B0-----:R-:W-:-:S05]  /*0860*/  IMAD.WIDE R10, R17, 0x2, R12 ;  /* 0x00000002110a7825 */ /* 0x001fca00078e020c */
[----:B------:R4:W5:Y:S01]  /*0870*/  LDG.E.EL.U16 R21, desc[UR6][R10.64] ;  /* 0x000000060a157981 */ /* 0x000962000c2e1500 */
[----:B--2---:R-:W-:Y:S02]  /*0880*/  HADD2.F32 R26, -RZ, R26.H0_H0 ;  /* 0x2000001aff1a7230 */ /* 0x004fe40000004100 */
[----:B---3--:R-:W-:-:S05]  /*0890*/  HADD2.F32 R27, -RZ, R27.H0_H0 ;  /* 0x2000001bff1b7230 */ /* 0x008fca0000004100 */
[----:B------:R-:W-:Y:S01]  /*08a0*/  FADD R29, R26, R27 ;  /* 0x0000001b1a1d7221 */ /* 0x000fe20000000000 */
[----:B------:R-:W-:Y:S01]  /*08b0*/  IMAD.WIDE R26, R17, 0x2, R14 ;  /* 0x00000002111a7825 */ /* 0x000fe200078e020e */
[----:B------:R-:W-:-:S04]  /*08c0*/  IADD3 R17, R9, 0x30, RZ ;  /* 0x0000003009117810 */ /* 0x000fc80007ffe0ff */
[----:B------:R-:W-:Y:S01]  /*08d0*/  LOP3.LUT R17, R6, R17, RZ, 0xfc, !PT ;  /* 0x0000001106117212 */ /* 0x000fe200078efcff */
[----:B------:R0:W2:Y:S01]  /*08e0*/  LDG.E.EL.U16 R26, desc[UR6][R26.64] ;  /* 0x000000061a1a7981 */ /* 0x0000a2000c2e1500 */
[----:B----4-:R-:W-:Y:S02]  /*08f0*/  HADD2.F32 R10, -RZ, R16.H0_H0 ;  /* 0x20000010ff0a7230 */ /* 0x010fe40000004100 */
[----:B------:R-:W-:Y:S01]  /*0900*/  FFMA R29, R29, R29, R19 ;  /* 0x0000001d1d1d7223 */ /* 0x000fe20000000013 */
[----:B-----5:R-:W-:Y:S02]  /*0910*/  HADD2.F32 R11, -RZ, R18.H0_H0 ;  /* 0x20000012ff0b7230 */ /* 0x020fe40000004100 */
[----:B------:R-:W-:-:S04]  /*0920*/  IMAD.WIDE R18, R17, 0x2, R12 ;  /* 0x0000000211127825 */ /* 0x000fc800078e020c */
[----:B------:R-:W-:Y:S01]  /*0930*/  FADD R10, R10, R11 ;  /* 0x0000000b0a0a7221 */ /* 0x000fe20000000000 */
[----:B------:R-:W-:Y:S01]  /*0940*/  IMAD.WIDE R16, R17, 0x2, R14 ;  /* 0x0000000211107825 */ /* 0x000fe200078e020e */
[----:B------:R-:W-:Y:S01]  /*0950*/  IADD3 R11, R9, 0x34, RZ ;  /* 0x00000034090b7810 */ /* 0x000fe20007ffe0ff */
[----:B------:R1:W3:Y:S03]  /*0960*/  LDG.E.EL.U16 R23, desc[UR6][R18.64] ;  /* 0x0000000612177981 */ /* 0x0002e6000c2e1500 */
[----:B------:R-:W-:Y:S01]  /*0970*/  LOP3.LUT R11, R6, R11, RZ, 0xfc, !PT ;  /* 0x0000000b060b7212 */ /* 0x000fe200078efcff */
[----:B------:R4:W5:Y:S01]  /*0980*/  LDG.E.EL.U16 R25, desc[UR6][R16.64] ;  /* 0x0000000610197981 */ /* 0x000962000c2e1500 */
[----:B0-----:R-:W-:Y:S01]  /*0990*/  FFMA R27, R10, R10, R29 ;  /* 0x0000000a0a1b7223 */ /* 0x001fe2000000001d */
[----:B------:R-:W-:Y:S02]  /*09a0*/  HADD2.F32 R20, -RZ, R20.H0_H0 ;  /* 0x20000014ff147230 */ /* 0x000fe40000004100 */
[----:B-1----:R-:W-:Y:S01]  /*09b0*/  IMAD.WIDE R18, R11, 0x2, R12 ;  /* 0x000000020b127825 */ /* 0x002fe200078e020c */
[----:B----4-:R-:W-:-:S03]  /*09c0*/  IADD3 R17, R9, 0x38, RZ ;  /* 0x0000003809117810 */ /* 0x010fc60007ffe0ff */
[----:B------:R-:W-:Y:S02]  /*09d0*/  HADD2.F32 R22, -RZ, R22.H0_H0 ;  /* 0x20000016ff167230 */ /* 0x000fe40000004100 */
[----:B------:R-:W4:Y:S01]  /*09e0*/  LDG.E.EL.U16 R18, desc[UR6][R18.64] ;  /* 0x0000000612127981 */ /* 0x000f22000c2e1500 */
[----:B------:R-:W-:Y:S01]  /*09f0*/  IMAD.WIDE R10, R11, 0x2, R14 ;  /* 0x000000020b0a7825 */ /* 0x000fe200078e020e */
[----:B------:R-:W-:-:S03]  /*0a00*/  LOP3.LUT R29, R6, R17, RZ, 0xfc, !PT ;  /* 0x00000011061d7212 */ /* 0x000fc600078efcff */
[----:B------:R-:W-:Y:S02]  /*0a10*/  FADD R20, R20, R22 ;  /* 0x0000001614147221 */ /* 0x000fe40000000000 */
[----:B------:R0:W4:Y:S01]  /*0a20*/  LDG.E.EL.U16 R22, desc[UR6][R10.64] ;  /* 0x000000060a167981 */ /* 0x000122000c2e1500 */
[----:B------:R-:W-:-:S04]  /*0a30*/  IMAD.WIDE R16, R29, 0x2, R14 ;  /* 0x000000021d107825 */ /* 0x000fc800078e020e */
[----:B0-----:R-:W-:Y:S02]  /*0a40*/  IMAD.WIDE R10, R29, 0x2, R12 ;  /* 0x000000021d0a7825 */ /* 0x001fe400078e020c */
[----:B------:R-:W4:Y:S04]  /*0a50*/  LDG.E.EL.U16 R29, desc[UR6][R16.64] ;  /* 0x00000006101d7981 */ /* 0x000f28000c2e1500 */
[----:B------:R0:W4:Y:S01]  /*0a60*/  LDG.E.EL.U16 R19, desc[UR6][R10.64] ;  /* 0x000000060a137981 */ /* 0x000122000c2e1500 */
[----:B------:R-:W-:Y:S02]  /*0a70*/  HADD2.F32 R28, -RZ, R28.H0_H0 ;  /* 0x2000001cff1c7230 */ /* 0x000fe40000004100 */
[----:B------:R-:W-:Y:S02]  /*0a80*/  HADD2.F32 R7, -RZ, R7.H0_H0 ;  /* 0x20000007ff077230 */ /* 0x000fe40000004100 */
[----:B------:R-:W-:Y:S01]  /*0a90*/  FFMA R27, R20, R20, R27 ;  /* 0x00000014141b7223 */ /* 0x000fe2000000001b */
[----:B------:R-:W-:-:S02]  /*0aa0*/  IADD3 R20, R9, 0x3c, RZ ;  /* 0x0000003c09147810 */ /* 0x000fc40007ffe0ff */
[----:B------:R-:W-:Y:S02]  /*0ab0*/  FADD R28, R28, R7 ;  /* 0x000000071c1c7221 */ /* 0x000fe40000000000 */
[----:B0-----:R-:W-:Y:S02]  /*0ac0*/  LOP3.LUT R11, R6, R20, RZ, 0xfc, !PT ;  /* 0x00000014060b7212 */ /* 0x001fe400078efcff */
[----:B------:R-:W-:Y:S01]  /*0ad0*/  FFMA R27, R28, R28, R27 ;  /* 0x0000001c1c1b7223 */ /* 0x000fe2000000001b */
[----:B------:R-:W-:Y:S02]  /*0ae0*/  HADD2.F32 R8, -RZ, R8.H0_H0 ;  /* 0x20000008ff087230 */ /* 0x000fe40000004100 */
[----:B------:R-:W-:Y:S02]  /*0af0*/  HADD2.F32 R7, -RZ, R24.H0_H0 ;  /* 0x20000018ff077230 */ /* 0x000fe40000004100 */
[----:B------:R-:W-:-:S04]  /*0b00*/  IMAD.WIDE R16, R11, 0x2, R12 ;  /* 0x000000020b107825 */ /* 0x000fc800078e020c */
[----:B------:R-:W-:Y:S01]  /*0b10*/  FADD R8, R8, R7 ;  /* 0x0000000708087221 */ /* 0x000fe20000000000 */
[----:B------:R-:W-:-:S04]  /*0b20*/  IMAD.WIDE R10, R11, 0x2, R14 ;  /* 0x000000020b0a7825 */ /* 0x000fc800078e020e */
[----:B------:R-:W-:Y:S02]  /*0b30*/  HADD2.F32 R21, -RZ, R21.H0_H0 ;  /* 0x20000015ff157230 */ /* 0x000fe40000004100 */
[----:B------:R-:W-:Y:S01]  /*0b40*/  FFMA R27, R8, R8, R27 ;  /* 0x00000008081b7223 */ /* 0x000fe2000000001b */
[----:B------:R-:W-:Y:S01]  /*0b50*/  IADD3 R28, R9, 0x44, RZ ;  /* 0x00000044091c7810 */ /* 0x000fe20007ffe0ff */
[----:B------:R-:W4:Y:S01]  /*0b60*/  LDG.E.EL.U16 R8, desc[UR6][R10.64] ;  /* 0x000000060a087981 */ /* 0x000f22000c2e1500 */
[----:B------:R-:W-:Y:S02]  /*0b70*/  IADD3 R7, R9, 0x40, RZ ;  /* 0x0000004009077810 */ /* 0x000fe40007ffe0ff */
[C---:B------:R-:W-:Y:S02]  /*0b80*/  LOP3.LUT R28, R6.reuse, R28, RZ, 0xfc, !PT ;  /* 0x0000001c061c7212 */ /* 0x040fe400078efcff */
[----:B------:R-:W-:Y:S02]  /*0b90*/  LOP3.LUT R24, R6, R7, RZ, 0xfc, !PT ;  /* 0x0000000706187212 */ /* 0x000fe400078efcff */
[----:B------:R0:W4:Y:S02]  /*0ba0*/  LDG.E.EL.U16 R7, desc[UR6][R16.64] ;  /* 0x0000000610077981 */ /* 0x000124000c2e1500 */
[----:B0-----:R-:W-:-:S04]  /*0bb0*/  IMAD.WIDE R16, R28, 0x2, R12 ;  /* 0x000000021c107825 */ /* 0x001fc800078e020c */
[----:B--2---:R-:W-:-:S05]  /*0bc0*/  HADD2.F32 R26, -RZ, R26.H0_H0 ;  /* 0x2000001aff1a7230 */ /* 0x004fca0000004100 */
[----:B------:R-:W-:-:S04]  /*0bd0*/  FADD R26, R21, R26 ;  /* 0x0000001a151a7221 */ /* 0x000fc80000000000 */
[----:B------:R-:W-:Y:S01]  /*0be0*/  FFMA R27, R26, R26, R27 ;  /* 0x0000001a1a1b7223 */ /* 0x000fe2000000001b */
[----:B---3--:R-:W-:Y:S02]  /*0bf0*/  HADD2.F32 R26, -RZ, R23.H0_H0 ;  /* 0x20000017ff1a7230 */ /* 0x008fe40000004100 */
[----:B-----5:R-:W-:Y:S02]  /*0c00*/  HADD2.F32 R11, -RZ, R25.H0_H0 ;  /* 0x20000019ff0b7230 */ /* 0x020fe40000004100 */
[----:B------:R-:W-:-:S04]  /*0c10*/  IMAD.WIDE R20, R24, 0x2, R12 ;  /* 0x0000000218147825 */ /* 0x000fc800078e020c */
[----:B------:R-:W-:Y:S01]  /*0c20*/  FADD R10, R26, R11 ;  /* 0x0000000b1a0a7221 */ /* 0x000fe20000000000 */
[----:B------:R-:W-:Y:S01]  /*0c30*/  IADD3 R11, R9, 0x48, RZ ;  /* 0x00000048090b7810 */ /* 0x000fe20007ffe0ff */
[----:B------:R-:W-:Y:S01]  /*0c40*/  IMAD.WIDE R24, R24, 0x2, R14 ;  /* 0x0000000218187825 */ /* 0x000fe200078e020e */
[----:B------:R0:W2:Y:S03]  /*0c50*/  LDG.E.EL.U16 R26, desc[UR6][R16.64] ;  /* 0x00000006101a7981 */ /* 0x0000a6000c2e1500 */
[----:B------:R-:W-:Y:S01]  /*0c60*/  FFMA R27, R10, R10, R27 ;  /* 0x0000000a0a1b7223 */ /* 0x000fe2000000001b */
[----:B----4-:R-:W-:Y:S01]  /*0c70*/  HADD2.F32 R18, -RZ, R18.H0_H0 ;  /* 0x20000012ff127230 */ /* 0x010fe20000004100 */
[----:B------:R1:W3:Y:S04]  /*0c80*/  LDG.E.EL.U16 R23, desc[UR6][R20.64] ;  /* 0x0000000614177981 */ /* 0x0002e8000c2e1500 */
[----:B------:R4:W5:Y:S01]  /*0c90*/  LDG.E.EL.U16 R24, desc[UR6][R24.64] ;  /* 0x0000000618187981 */ /* 0x000962000c2e1500 */
[----:B0-----:R-:W-:Y:S01]  /*0ca0*/  LOP3.LUT R17, R6, R11, RZ, 0xfc, !PT ;  /* 0x0000000b06117212 */ /* 0x001fe200078efcff */
[----:B------:R-:W-:-:S04]  /*0cb0*/  IMAD.WIDE R10, R28, 0x2, R14 ;  /* 0x000000021c0a7825 */ /* 0x000fc800078e020e */
[----:B------:R-:W-:Y:S02]  /*0cc0*/  HADD2.F32 R28, -RZ, R22.H0_H0 ;  /* 0x20000016ff1c7230 */ /* 0x000fe40000004100 */
[C---:B-1----:R-:W-:Y:S01]  /*0cd0*/  IMAD.WIDE R20, R17.reuse, 0x2, R12 ;  /* 0x0000000211147825 */ /* 0x042fe200078e020c */
[----:B------:R0:W5:Y:S01]  /*0ce0*/  LDG.E.EL.U16 R22, desc[UR6][R10.64] ;  /* 0x000000060a167981 */ /* 0x000162000c2e1500 */
[----:B----4-:R-:W-:Y:S02]  /*0cf0*/  IADD3 R25, R9, 0x4c, RZ ;  /* 0x0000004c09197810 */ /* 0x010fe40007ffe0ff */
[----:B------:R-:W-:Y:S01]  /*0d00*/  FADD R18, R18, R28 ;  /* 0x0000001c12127221 */ /* 0x000fe20000000000 */
[----:B------:R-:W-:Y:S01]  /*0d10*/  IMAD.WIDE R16, R17, 0x2, R14 ;  /* 0x0000000211107825 */ /* 0x000fe200078e020e */
[----:B------:R-:W-:Y:S01]  /*0d20*/  IADD3 R9, R9, 0x50, RZ ;  /* 0x0000005009097810 */ /* 0x000fe20007ffe0ff */
[----:B------:R1:W4:Y:S02]  /*0d30*/  LDG.E.EL.U16 R20, desc[UR6][R20.64] ;  /* 0x0000000614147981 */ /* 0x000324000c2e1500 */
[----:B------:R-:W-:Y:S01]  /*0d40*/  HADD2.F32 R28, -RZ, R29.H0_H0 ;  /* 0x2000001dff1c7230 */ /* 0x000fe20000004100 */
[----:B------:R-:W-:Y:S01]  /*0d50*/  LOP3.LUT R29, R6, R25, RZ, 0xfc, !PT ;  /* 0x00000019061d7212 */ /* 0x000fe200078efcff */
[----:B------:R-:W-:Y:S01]  /*0d60*/  HADD2.F32 R19, -RZ, R19.H0_H0 ;  /* 0x20000013ff137230 */ /* 0x000fe20000004100 */
[----:B------:R1:W4:Y:S01]  /*0d70*/  LDG.E.EL.U16 R25, desc[UR6][R16.64] ;  /* 0x0000000610197981 */ /* 0x000322000c2e1500 */
[----:B------:R-:W-:-:S02]  /*0d80*/  FFMA R27, R18, R18, R27 ;  /* 0x00000012121b7223 */ /* 0x000fc4000000001b */
[----:B0-----:R-:W-:-:S04]  /*0d90*/  IMAD.WIDE R10, R29, 0x2, R14 ;  /* 0x000000021d0a7825 */ /* 0x001fc800078e020e */
[----:B-1----:R-:W-:Y:S01]  /*0da0*/  FADD R21, R19, R28 ;  /* 0x0000001c13157221 */ /* 0x002fe20000000000 */
[----:B------:R-:W-:Y:S01]  /*0db0*/  IMAD.WIDE R18, R29, 0x2, R12 ;  /* 0x000000021d127825 */ /* 0x000fe200078e020c */
[----:B------:R-:W4:Y:S01]  /*0dc0*/  LDG.E.EL.U16 R10, desc[UR6][R10.64] ;  /* 0x000000060a0a7981 */ /* 0x000f22000c2e1500 */
[----:B------:R-:W-:-:S04]  /*0dd0*/  LOP3.LUT R17, R6, R9, RZ, 0xfc, !PT ;  /* 0x0000000906117212 */ /* 0x000fc800078efcff */
[----:B------:R-:W4:Y:S01]  /*0de0*/  LDG.E.EL.U16 R18, desc[UR6][R18.64] ;  /* 0x0000000612127981 */ /* 0x000f22000c2e1500 */
[----:B------:R-:W-:-:S04]  /*0df0*/  IMAD.WIDE R28, R17, 0x2, R12 ;  /* 0x00000002111c7825 */ /* 0x000fc800078e020c */
[----:B------:R-:W-:Y:S02]  /*0e00*/  IMAD.WIDE R16, R17, 0x2, R14 ;  /* 0x0000000211107825 */ /* 0x000fe400078e020e */
[----:B------:R-:W4:Y:S04]  /*0e10*/  LDG.E.EL.U16 R28, desc[UR6][R28.64] ;  /* 0x000000061c1c7981 */ /* 0x000f28000c2e1500 */
[----:B------:R-:W4:Y:S01]  /*0e20*/  LDG.E.EL.U16 R16, desc[UR6][R16.64] ;  /* 0x0000000610107981 */ /* 0x000f22000c2e1500 */
[----:B------:R-:W-:Y:S01]  /*0e30*/  FFMA R27, R21, R21, R27 ;  /* 0x00000015151b7223 */ /* 0x000fe2000000001b */
[----:B------:R-:W-:Y:S02]  /*0e40*/  HADD2.F32 R8, -RZ, R8.H0_H0 ;  /* 0x20000008ff087230 */ /* 0x000fe40000004100 */
[----:B------:R-:W-:-:S05]  /*0e50*/  HADD2.F32 R7, -RZ, R7.H0_H0 ;  /* 0x20000007ff077230 */ /* 0x000fca0000004100 */
[----:B------:R-:W-:-:S04]  /*0e60*/  FADD R8, R7, R8 ;  /* 0x0000000807087221 */ /* 0x000fc80000000000 */
[----:B------:R-:W-:Y:S01]  /*0e70*/  FFMA R27, R8, R8, R27 ;  /* 0x00000008081b7223 */ /* 0x000fe2000000001b */
[----:B------:R-:W-:Y:S01]  /*0e80*/  ISETP.GE.U32.AND P0, PT, R9, 0xffc, PT ;  /* 0x00000ffc0900780c */ /* 0x000fe20003f06070 */
[----:B--2---:R-:W-:Y:S02]  /*0e90*/  HADD2.F32 R26, -RZ, R26.H0_H0 ;  /* 0x2000001aff1a7230 */ /* 0x004fe40000004100 */
[----:B---3--:R-:W-:Y:S02]  /*0ea0*/  HADD2.F32 R23, -RZ, R23.H0_H0 ;  /* 0x20000017ff177230 */ /* 0x008fe40000004100 */
[----:B-----5:R-:W-:-:S05]  /*0eb0*/  HADD2.F32 R24, -RZ, R24.H0_H0 ;  /* 0x20000018ff187230 */ /* 0x020fca0000004100 */
[----:B------:R-:W-:Y:S01]  /*0ec0*/  FADD R24, R23, R24 ;  /* 0x0000001817187221 */ /* 0x000fe20000000000 */
[----:B------:R-:W-:-:S03]  /*0ed0*/  HADD2.F32 R7, -RZ, R22.H0_H0 ;  /* 0x20000016ff077230 */ /* 0x000fc60000004100 */
[----:B------:R-:W-:Y:S01]  /*0ee0*/  FFMA R27, R24, R24, R27 ;  /* 0x00000018181b7223 */ /* 0x000fe2000000001b */
[----:B----4-:R-:W-:Y:S02]  /*0ef0*/  HADD2.F32 R20, -RZ, R20.H0_H0 ;  /* 0x20000014ff147230 */ /* 0x010fe40000004100 */
[----:B------:R-:W-:Y:S01]  /*0f00*/  FADD R26, R26, R7 ;  /* 0x000000071a1a7221 */ /* 0x000fe20000000000 */
[----:B------:R-:W-:-:S03]  /*0f10*/  HADD2.F32 R25, -RZ, R25.H0_H0 ;  /* 0x20000019ff197230 */ /* 0x000fc60000004100 */
[----:B------:R-:W-:Y:S02]  /*0f20*/  FFMA R27, R26, R26, R27 ;  /* 0x0000001a1a1b7223 */ /* 0x000fe4000000001b */
[----:B------:R-:W-:Y:S01]  /*0f30*/  FADD R20, R20, R25 ;  /* 0x0000001914147221 */ /* 0x000fe20000000000 */
[----:B------:R-:W-:Y:S02]  /*0f40*/  HADD2.F32 R11, -RZ, R10.H0_H0 ;  /* 0x2000000aff0b7230 */ /* 0x000fe40000004100 */
[----:B------:R-:W-:Y:S02]  /*0f50*/  HADD2.F32 R18, -RZ, R18.H0_H0 ;  /* 0x20000012ff127230 */ /* 0x000fe40000004100 */
[----:B------:R-:W-:-:S03]  /*0f60*/  FFMA R27, R20, R20, R27 ;  /* 0x00000014141b7223 */ /* 0x000fc6000000001b */
[----:B------:R-:W-:Y:S01]  /*0f70*/  FADD R18, R18, R11 ;  /* 0x0000000b12127221 */ /* 0x000fe20000000000 */
[----:B------:R-:W-:Y:S02]  /*0f80*/  HADD2.F32 R28, -RZ, R28.H0_H0 ;  /* 0x2000001cff1c7230 */ /* 0x000fe40000004100 */
[----:B------:R-:W-:Y:S02]  /*0f90*/  HADD2.F32 R7, -RZ, R16.H0_H0 ;  /* 0x20000010ff077230 */ /* 0x000fe40000004100 */
[----:B------:R-:W-:-:S03]  /*0fa0*/  FFMA R18, R18, R18, R27 ;  /* 0x0000001212127223 */ /* 0x000fc6000000001b */
[----:B------:R-:W-:-:S04]  /*0fb0*/  FADD R7, R28, R7 ;  /* 0x000000071c077221 */ /* 0x000fc80000000000 */
[----:B------:R-:W-:Y:S01]  /*0fc0*/  FFMA R22, R7, R7, R18 ;  /* 0x0000000707167223 */ /* 0x000fe20000000012 */
[----:B------:R-:W-:Y:S06]  /*0fd0*/  @!P0 BRA `(.L_x_1) ;  /* 0xfffffff000d88947 */ /* 0x000fec000383ffff */
.L_x_0:
[----:B------:R-:W-:Y:S05]  /*0fe0*/  WARPSYNC.ALL ;  /* 0x0000000000007948 */ /* 0x000fea0003800000 */
[----:B------:R-:W1:Y:S01]  /*0ff0*/  SHFL.BFLY PT, R7, R22, 0x2, 0x1f ;  /* 0x0c401f0016077f89 */ /* 0x000e6200000e0000 */
[----:B------:R-:W2:Y:S01]  /*1000*/  S2UR UR5, SR_CgaCtaId ;  /* 0x00000000000579c3 */ /* 0x000ea20000008800 */
[----:B------:R-:W-:Y:S02]  /*1010*/  MOV R18, 0x39800000 ;  /* 0x3980000000127802 */ /* 0x000fe40000000f00 */
[----:B------:R-:W-:Y:S02]  /*1020*/  LOP3.LUT P0, RZ, R0, 0xf0, RZ, 0xc0, !PT ;  /* 0x000000f000ff7812 */ /* 0x000fe4000780c0ff */
[----:B------:R-:W-:-:S03]  /*1030*/  LOP3.LUT R3, R3, 0xf, R0, 0xf8, !PT ;  /* 0x0000000f03037812 */ /* 0x000fc600078ef800 */
[----:B------:R-:W3:Y:S01]  /*1040*/  LDC.64 R14, c[0x0][0x210] ;  /* 0x00008400ff0e7b82 */ /* 0x000ee20000000a00 */
[----:B------:R-:W-:-:S07]  /*1050*/  ISETP.LT.AND P0, PT, R3, UR8, !P0 ;  /* 0x0000000803007c0c */ /* 0x000fce000c701270 */
[----:B------:R-:W4:Y:S01]  /*1060*/  LDC.64 R12, c[0x0][0x228] ;  /* 0x00008a00ff0c7b82 */ /* 0x000f220000000a00 */
[----:B-1----:R-:W-:Y:S01]  /*1070*/  FADD R8, R7, R22 ;  /* 0x0000001607087221 */ /* 0x002fe20000000000 */
[----:B------:R-:W-:-:S04]  /*1080*/  LOP3.LUT R7, R0, 0xf, RZ, 0xc0, !PT ;  /* 0x0000000f00077812 */ /* 0x000fc800078ec0ff */
[----:B------:R-:W1:Y:S01]  /*1090*/  SHFL.BFLY PT, R9, R8, 0x1, 0x1f ;  /* 0x0c201f0008097f89 */ /* 0x000e6200000e0000 */
[----:B------:R-:W-:Y:S02]  /*10a0*/  UMOV UR4, 0x400 ;  /* 0x0000040000047882 */ /* 0x000fe40000000000 */
[----:B--2---:R-:W-:Y:S01]  /*10b0*/  UPRMT UR4, UR5, 0x654, UR4 ;  /* 0x0000065405047896 */ /* 0x004fe20008000004 */
[----:B---3--:R-:W-:-:S05]  /*10c0*/  IMAD.WIDE R14, R3, 0x4, R14 ;  /* 0x00000004030e7825 */ /* 0x008fca00078e020e */
[----:B------:R-:W-:Y:S02]  /*10d0*/  LEA R11, R2, UR4, 0x2 ;  /* 0x00000004020b7c11 */ /* 0x000fe4000f8e10ff */
[----:B------:R-:W-:Y:S01]  /*10e0*/  LEA R7, R7, UR4, 0x2 ;  /* 0x0000000407077c11 */ /* 0x000fe2000f8e10ff */
[----:B------:R-:W2:Y:S01]  /*10f0*/  LDC.64 R2, c[0x0][0x218] ;  /* 0x00008600ff027b82 */ /* 0x000ea20000000a00 */
[----:B----4-:R-:W-:-:S05]  /*1100*/  IMAD.WIDE.U32 R12, R5, 0x2, R12 ;  /* 0x00000002050c7825 */ /* 0x010fca00078e000c */
[----:B------:R-:W-:Y:S02]  /*1110*/  MOV R5, R13 ;  /* 0x0000000d00057202 */ /* 0x000fe40000000f00 */
[----:B------:R-:W-:Y:S01]  /*1120*/  MOV R13, 0xfffffffc ;  /* 0xfffffffc000d7802 */ /* 0x000fe20000000f00 */
[----:B-1----:R-:W-:Y:S02]  /*1130*/  FADD R16, R8, R9 ;  /* 0x0000000908107221 */ /* 0x002fe40000000000 */
[----:B------:R-:W2:Y:S03]  /*1140*/  LDC.64 R8, c[0x0][0x220] ;  /* 0x00008800ff087b82 */ /* 0x000ea60000000a00 */
[----:B------:R1:W-:Y:S05]  /*1150*/  STS [R11], R16 ;  /* 0x000000100b007388 */ /* 0x0003ea0000000800 */
[----:B------:R-:W-:Y:S08]  /*1160*/  BAR.SYNC.DEFER_BLOCKING 0x0 ;  /* 0x0000000000007b1d */ /* 0x000ff00000010000 */
[----:B-1----:R-:W2:Y:S01]  /*1170*/  LDC.64 R10, c[0x0][0x230] ;  /* 0x00008c00ff0a7b82 */ /* 0x002ea20000000a00 */
[-C--:B------:R-:W-:Y:S01]  /*1180*/  FFMA R16, R16, R18.reuse, 9.9999997473787516356e-06 ;  /* 0x3727c5ac10107423 */ /* 0x080fe20000000012 */
[----:B------:R-:W1:Y:S02]  /*1190*/  LDS R7, [R7] ;  /* 0x0000000007077984 */ /* 0x000e640000000800 */
[----:B-1----:R-:W-:Y:S01]  /*11a0*/  FFMA R17, R7, R18, 9.9999997473787516356e-06 ;  /* 0x3727c5ac07117423 */ /* 0x002fe20000000012 */
[----:B------:R-:W-:-:S05]  /*11b0*/  MOV R7, 0xffffffff ;  /* 0xffffffff00077802 */ /* 0x000fca0000000f00 */
[----:B------:R-:W1:Y:S01]  /*11c0*/  MUFU.RSQ R17, R17 ;  /* 0x0000001100117308 */ /* 0x000e620000001400 */
[----:B------:R-:W-:Y:S06]  /*11d0*/  BAR.SYNC.DEFER_BLOCKING 0x0 ;  /* 0x0000000000007b1d */ /* 0x000fec0000010000 */
[----:B-1----:R4:W-:Y:S01]  /*11e0*/  @P0 STG.E desc[UR6][R14.64], R17 ;  /* 0x000000110e000986 */ /* 0x0029e2000c101906 */
[----:B------:R-:W-:Y:S02]  /*11f0*/  LOP3.LUT P0, RZ, R0, 0xc0, RZ, 0xc0, !PT ;  /* 0x000000c000ff7812 */ /* 0x000fe4000780c0ff */
[----:B------:R4:W0:Y:S02]  /*1200*/  MUFU.RSQ R0, R16 ;  /* 0x0000001000007308 */ /* 0x0008240000001400 */
[----:B------:R-:W-:-:S02]  /*1210*/  ISETP.LT.AND P0, PT, R4, UR8, !P0 ;  /* 0x0000000804007c0c */ /* 0x000fc4000c701270 */
[----:B--2---:R-:W-:-:S11]  /*1220*/  MOV R4, R12 ;  /* 0x0000000c00047202 */ /* 0x004fd60000000f00 */
.L_x_2:
[----:B------:R-:W-:Y:S01]  /*1230*/  IADD3 R13, P2, R13, 0x4, RZ ;  /* 0x000000040d0d7810 */ /* 0x000fe20007f5e0ff */
[----:B------:R-:W2:Y:S01]  /*1240*/  LDG.E.EL.U16 R12, desc[UR6][R4.64] ;  /* 0x00000006040c7981 */ /* 0x000ea2000c2e1500 */
[----:B------:R-:W-:Y:S02]  /*1250*/  PRMT R18, RZ, 0x7610, R18 ;  /* 0x00007610ff127816 */ /* 0x000fe40000000012 */
[----:B------:R-:W-:Y:S02]  /*1260*/  LOP3.LUT R21, R6, R13, RZ, 0xfc, !PT ;  /* 0x0000000d06157212 */ /* 0x000fe400078efcff */
[----:B0-----:R-:W-:-:S03]  /*1270*/  PRMT R19, RZ, 0x7610, R19 ;  /* 0x00007610ff137816 */ /* 0x001fc60000000013 */
[----:B----4-:R-:W-:-:S04]  /*1280*/  IMAD.WIDE R14, R21, 0x2, R2 ;  /* 0x00000002150e7825 */ /* 0x010fc800078e0202 */
[C---:B------:R-:W-:Y:S01]  /*1290*/  IMAD.WIDE R16, R21.reuse, 0x2, R8 ;  /* 0x0000000215107825 */ /* 0x040fe200078e0208 */
[----:B------:R0:W3:Y:S04]  /*12a0*/  @!P1 LDG.E.EF.U16 R18, desc[UR6][R14.64] ;  /* 0x000000060e129981 */ /* 0x0000e8000c0e1500 */
[----:B------:R-:W4:Y:S01]  /*12b0*/  @!P1 LDG.E.EF.U16 R19, desc[UR6][R16.64] ;  /* 0x0000000610139981 */ /* 0x000f22000c0e1500 */
[----:B------:R-:W-:Y:S01]  /*12c0*/  IADD3.X R7, RZ, R7, RZ, P2, !PT ;  /* 0x00000007ff077210 */ /* 0x000fe200017fe4ff */
[----:B0-----:R-:W-:Y:S01]  /*12d0*/  IMAD.WIDE R14, R21, 0x2, R10 ;  /* 0x00000002150e7825 */ /* 0x001fe200078e020a */
[----:B------:R-:W-:-:S04]  /*12e0*/  ISETP.GE.U32.AND P2, PT, R13, 0xffc, PT ;  /* 0x00000ffc0d00780c */ /* 0x000fc80003f46070 */
[----:B------:R-:W-:Y:S02]  /*12f0*/  ISETP.GE.U32.AND.EX P2, PT, R7, RZ, PT, P2 ;  /* 0x000000ff0700720c */ /* 0x000fe40003f46120 */
[----:B------:R-:W-:-:S04]  /*1300*/  IADD3 R4, P3, R4, 0x8, RZ ;  /* 0x0000000804047810 */ /* 0x000fc80007f7e0ff */
[----:B------:R-:W-:Y:S01]  /*1310*/  IADD3.X R5, RZ, R5, RZ, P3, !PT ;  /* 0x00000005ff057210 */ /* 0x000fe20001ffe4ff */
[----:B--2---:R-:W-:Y:S02]  /*1320*/  HADD2.F32 R12, -RZ, R12.H0_H0 ;  /* 0x2000000cff0c7230 */ /* 0x004fe40000004100 */
[----:B---3--:R-:W-:Y:S02]  /*1330*/  HADD2.F32 R18, -RZ, R18.H0_H0 ;  /* 0x20000012ff127230 */ /* 0x008fe40000004100 */
[----:B----4-:R-:W-:-:S05]  /*1340*/  HADD2.F32 R19, -RZ, R19.H0_H0 ;  /* 0x20000013ff137230 */ /* 0x010fca0000004100 */
[----:B------:R-:W-:-:S04]  /*1350*/  FADD R19, R18, R19 ;  /* 0x0000001312137221 */ /* 0x000fc80000000000 */
[----:B------:R-:W-:-:S04]  /*1360*/  FMUL R19, R0, R19 ;  /* 0x0000001300137220 */ /* 0x000fc80000400000 */
[----:B------:R-:W-:-:S05]  /*1370*/  FMUL R19, R12, R19 ;  /* 0x000000130c137220 */ /* 0x000fca0000400000 */
[----:B------:R-:W-:-:S05]  /*1380*/  F2FP.F16.F32.PACK_AB R19, RZ, R19 ;  /* 0x00000013ff13723e */ /* 0x000fca00000000ff */
[----:B------:R0:W-:Y:S01]  /*1390*/  @P0 STG.E.U16 desc[UR6][R14.64], R19 ;  /* 0x000000130e000986 */ /* 0x0001e2000c101506 */
[----:B------:R-:W-:Y:S05]  /*13a0*/  @!P2 BRA `(.L_x_2) ;  /* 0xfffffffc00a0a947 */ /* 0x000fea000383ffff */
[----:B------:R-:W-:Y:S05]  /*13b0*/  EXIT ;  /* 0x000000000000794d */ /* 0x000fea0003800000 */
.L_x_3:
[----:B------:R-:W-:-:S00]  /*13c0*/  BRA `(.L_x_3) ;  /* 0xfffffffc00fc7947 */ /* 0x000fc0000383ffff */
[----:B------:R-:W-:-:S00]  /*13d0*/  NOP ;  /* 0x0000000000007918 */ /* 0x000fc00000000000 */
        /* <DEDUP_REMOVED lines=10> */
.L_x_4:


//--------------------- .nv.global.init           --------------------------
	.section	.nv.global.init,"aw",@progbits
.nv.global.init:
	.type		_$_str,@object
	.size		_$_str,(.L_0 - _$_str)
_$_str:
        /*0000*/ 	.byte	0x5f, 0x5f, 0x43, 0x55, 0x44, 0x41, 0x5f, 0x46, 0x54, 0x5a, 0x00
.L_0:


//--------------------- .nv.shared.triton_red_fused__to_copy_add_mean_mul_pow_rsqrt_6 --------------------------
	.section	.nv.shared.triton_red_fused__to_copy_add_mean_mul_pow_rsqrt_6,"aw",@nobits
	.sectionflags	@""
	.align	16
	.zero		1024


//--------------------- .nv.constant0.triton_red_fused__to_copy_add_mean_mul_pow_rsqrt_6 --------------------------
	.section	.nv.constant0.triton_red_fused__to_copy_add_mean_mul_pow_rsqrt_6,"a",@progbits
	.sectionflags	@""
	.align	4
.nv.constant0.triton_red_fused__to_copy_add_mean_mul_pow_rsqrt_6:
	.zero		584
